//
// Generated by NVIDIA NVVM Compiler
//
// Compiler Build ID: CL-36424714
// Cuda compilation tools, release 13.0, V13.0.88
// Based on NVVM 20.0.0
//

.version 9.0
.target sm_100
.address_size 64

	// .globl	_Z17initializeVisitedPb

.visible .entry _Z17initializeVisitedPb(
	.param .u64 .ptr .align 1 _Z17initializeVisitedPb_param_0
)
{
	.reg .b16 	%rs<2>;
	.reg .b32 	%r<5>;
	.reg .b64 	%rd<5>;

	ld.param.u64 	%rd1, [_Z17initializeVisitedPb_param_0];
	cvta.to.global.u64 	%rd2, %rd1;
	mov.u32 	%r1, %ctaid.x;
	mov.u32 	%r2, %ntid.x;
	mov.u32 	%r3, %tid.x;
	mad.lo.s32 	%r4, %r1, %r2, %r3;
	cvt.u64.u32 	%rd3, %r4;
	add.s64 	%rd4, %rd2, %rd3;
	mov.b16 	%rs1, 0;
	st.global.u8 	[%rd4], %rs1;
	ret;

}
	// .globl	_Z8dijkstraPiPbi
.visible .entry _Z8dijkstraPiPbi(
	.param .u64 .ptr .align 1 _Z8dijkstraPiPbi_param_0,
	.param .u64 .ptr .align 1 _Z8dijkstraPiPbi_param_1,
	.param .u32 _Z8dijkstraPiPbi_param_2
)
{
	.reg .pred 	%p<55>;
	.reg .b16 	%rs<16>;
	.reg .b32 	%r<128>;
	.reg .b64 	%rd<39>;

	ld.param.u64 	%rd14, [_Z8dijkstraPiPbi_param_0];
	ld.param.u64 	%rd15, [_Z8dijkstraPiPbi_param_1];
	ld.param.u32 	%r67, [_Z8dijkstraPiPbi_param_2];
	cvta.to.global.u64 	%rd1, %rd14;
	cvta.to.global.u64 	%rd2, %rd15;
	setp.lt.s32 	%p1, %r67, 2;
	@%p1 bra 	$L__BB1_64;
	mov.u32 	%r70, %ctaid.x;
	mul.lo.s32 	%r1, %r67, %r70;
	and.b32  	%r2, %r67, 3;
	and.b32  	%r3, %r67, 2147483644;
	add.s32 	%r4, %r67, -2;
	mov.b32 	%r105, 0;
$L__BB1_2:
	mov.u32 	%r6, %r105;
	setp.lt.u32 	%p2, %r67, 4;
	mov.b32 	%r109, 2147483647;
	mov.b32 	%r118, 0;
	@%p2 bra 	$L__BB1_13;
	mov.b32 	%r109, 2147483647;
	mov.b32 	%r106, 0;
$L__BB1_4:
	add.s32 	%r76, %r106, %r1;
	cvt.s64.s32 	%rd16, %r76;
	add.s64 	%rd3, %rd2, %rd16;
	ld.global.u8 	%rs1, [%rd3];
	setp.ne.s16 	%p3, %rs1, 0;
	mul.wide.s32 	%rd17, %r76, 4;
	add.s64 	%rd4, %rd1, %rd17;
	@%p3 bra 	$L__BB1_6;
	ld.global.u32 	%r77, [%rd4];
	setp.gt.s32 	%p4, %r77, %r109;
	min.s32 	%r109, %r77, %r109;
	selp.b32 	%r110, %r110, %r106, %p4;
$L__BB1_6:
	ld.global.u8 	%rs2, [%rd3+1];
	setp.ne.s16 	%p5, %rs2, 0;
	@%p5 bra 	$L__BB1_8;
	add.s32 	%r78, %r106, 1;
	ld.global.u32 	%r79, [%rd4+4];
	setp.gt.s32 	%p6, %r79, %r109;
	min.s32 	%r109, %r79, %r109;
	selp.b32 	%r110, %r110, %r78, %p6;
$L__BB1_8:
	ld.global.u8 	%rs3, [%rd3+2];
	setp.ne.s16 	%p7, %rs3, 0;
	@%p7 bra 	$L__BB1_10;
	add.s32 	%r80, %r106, 2;
	ld.global.u32 	%r81, [%rd4+8];
	setp.gt.s32 	%p8, %r81, %r109;
	min.s32 	%r109, %r81, %r109;
	selp.b32 	%r110, %r110, %r80, %p8;
$L__BB1_10:
	ld.global.u8 	%rs4, [%rd3+3];
	setp.ne.s16 	%p9, %rs4, 0;
	@%p9 bra 	$L__BB1_12;
	add.s32 	%r82, %r106, 3;
	ld.global.u32 	%r83, [%rd4+12];
	setp.gt.s32 	%p10, %r83, %r109;
	min.s32 	%r109, %r83, %r109;
	selp.b32 	%r110, %r110, %r82, %p10;
$L__BB1_12:
	add.s32 	%r106, %r106, 4;
	setp.ne.s32 	%p11, %r106, %r3;
	mov.u32 	%r118, %r3;
	@%p11 bra 	$L__BB1_4;
$L__BB1_13:
	setp.eq.s32 	%p12, %r2, 0;
	@%p12 bra 	$L__BB1_22;
	add.s32 	%r84, %r118, %r1;
	cvt.s64.s32 	%rd18, %r84;
	add.s64 	%rd5, %rd2, %rd18;
	ld.global.u8 	%rs5, [%rd5];
	setp.ne.s16 	%p13, %rs5, 0;
	mul.wide.s32 	%rd19, %r84, 4;
	add.s64 	%rd6, %rd1, %rd19;
	@%p13 bra 	$L__BB1_16;
	ld.global.u32 	%r85, [%rd6];
	setp.gt.s32 	%p14, %r85, %r109;
	min.s32 	%r109, %r85, %r109;
	selp.b32 	%r110, %r110, %r118, %p14;
$L__BB1_16:
	setp.eq.s32 	%p15, %r2, 1;
	@%p15 bra 	$L__BB1_22;
	ld.global.u8 	%rs6, [%rd5+1];
	setp.ne.s16 	%p16, %rs6, 0;
	@%p16 bra 	$L__BB1_19;
	ld.global.u32 	%r86, [%rd6+4];
	setp.gt.s32 	%p17, %r86, %r109;
	min.s32 	%r109, %r86, %r109;
	add.s32 	%r87, %r118, 1;
	selp.b32 	%r110, %r110, %r87, %p17;
$L__BB1_19:
	setp.eq.s32 	%p18, %r2, 2;
	@%p18 bra 	$L__BB1_22;
	ld.global.u8 	%rs7, [%rd5+2];
	setp.ne.s16 	%p19, %rs7, 0;
	@%p19 bra 	$L__BB1_22;
	ld.global.u32 	%r88, [%rd6+8];
	setp.gt.s32 	%p20, %r88, %r109;
	add.s32 	%r89, %r118, 2;
	selp.b32 	%r110, %r110, %r89, %p20;
$L__BB1_22:
	setp.lt.u32 	%p21, %r67, 4;
	add.s32 	%r91, %r110, %r1;
	cvt.s64.s32 	%rd20, %r91;
	add.s64 	%rd21, %rd2, %rd20;
	mov.b16 	%rs8, 1;
	st.global.u8 	[%rd21], %rs8;
	mul.lo.s32 	%r41, %r110, %r67;
	mul.wide.s32 	%rd22, %r91, 4;
	add.s64 	%rd7, %rd1, %rd22;
	mov.b32 	%r127, 0;
	@%p21 bra 	$L__BB1_45;
	mov.b32 	%r126, 0;
$L__BB1_24:
	add.s32 	%r93, %r126, %r1;
	cvt.s64.s32 	%rd23, %r93;
	add.s64 	%rd8, %rd2, %rd23;
	ld.global.u8 	%rs9, [%rd8];
	setp.ne.s16 	%p22, %rs9, 0;
	mul.wide.s32 	%rd24, %r93, 4;
	add.s64 	%rd9, %rd1, %rd24;
	@%p22 bra 	$L__BB1_29;
	add.s32 	%r94, %r126, %r41;
	mul.wide.s32 	%rd25, %r94, 4;
	add.s64 	%rd26, %rd1, %rd25;
	ld.global.u32 	%r43, [%rd26];
	setp.eq.s32 	%p23, %r43, 0;
	@%p23 bra 	$L__BB1_29;
	ld.global.u32 	%r44, [%rd7];
	setp.eq.s32 	%p24, %r44, 2147483647;
	@%p24 bra 	$L__BB1_29;
	add.s32 	%r45, %r43, %r44;
	ld.global.u32 	%r95, [%rd9];
	setp.ge.s32 	%p25, %r45, %r95;
	@%p25 bra 	$L__BB1_29;
	st.global.u32 	[%rd9], %r45;
$L__BB1_29:
	ld.global.u8 	%rs10, [%rd8+1];
	setp.ne.s16 	%p26, %rs10, 0;
	cvt.s64.s32 	%rd27, %r41;
	cvt.u64.u32 	%rd28, %r126;
	add.s64 	%rd29, %rd28, %rd27;
	shl.b64 	%rd30, %rd29, 2;
	add.s64 	%rd10, %rd1, %rd30;
	@%p26 bra 	$L__BB1_34;
	ld.global.u32 	%r46, [%rd10+4];
	setp.eq.s32 	%p27, %r46, 0;
	@%p27 bra 	$L__BB1_34;
	ld.global.u32 	%r47, [%rd7];
	setp.eq.s32 	%p28, %r47, 2147483647;
	@%p28 bra 	$L__BB1_34;
	add.s32 	%r48, %r46, %r47;
	ld.global.u32 	%r96, [%rd9+4];
	setp.ge.s32 	%p29, %r48, %r96;
	@%p29 bra 	$L__BB1_34;
	st.global.u32 	[%rd9+4], %r48;
$L__BB1_34:
	ld.global.u8 	%rs11, [%rd8+2];
	setp.ne.s16 	%p30, %rs11, 0;
	@%p30 bra 	$L__BB1_39;
	ld.global.u32 	%r49, [%rd10+8];
	setp.eq.s32 	%p31, %r49, 0;
	@%p31 bra 	$L__BB1_39;
	ld.global.u32 	%r50, [%rd7];
	setp.eq.s32 	%p32, %r50, 2147483647;
	@%p32 bra 	$L__BB1_39;
	add.s32 	%r51, %r49, %r50;
	ld.global.u32 	%r97, [%rd9+8];
	setp.ge.s32 	%p33, %r51, %r97;
	@%p33 bra 	$L__BB1_39;
	st.global.u32 	[%rd9+8], %r51;
$L__BB1_39:
	ld.global.u8 	%rs12, [%rd8+3];
	setp.ne.s16 	%p34, %rs12, 0;
	@%p34 bra 	$L__BB1_44;
	ld.global.u32 	%r52, [%rd10+12];
	setp.eq.s32 	%p35, %r52, 0;
	@%p35 bra 	$L__BB1_44;
	ld.global.u32 	%r53, [%rd7];
	setp.eq.s32 	%p36, %r53, 2147483647;
	@%p36 bra 	$L__BB1_44;
	add.s32 	%r54, %r52, %r53;
	ld.global.u32 	%r98, [%rd9+12];
	setp.ge.s32 	%p37, %r54, %r98;
	@%p37 bra 	$L__BB1_44;
	st.global.u32 	[%rd9+12], %r54;
$L__BB1_44:
	add.s32 	%r126, %r126, 4;
	setp.ne.s32 	%p38, %r126, %r3;
	mov.u32 	%r127, %r3;
	@%p38 bra 	$L__BB1_24;
$L__BB1_45:
	setp.eq.s32 	%p39, %r2, 0;
	@%p39 bra 	$L__BB1_63;
	add.s32 	%r99, %r127, %r1;
	cvt.s64.s32 	%rd31, %r99;
	add.s64 	%rd11, %rd2, %rd31;
	ld.global.u8 	%rs13, [%rd11];
	setp.ne.s16 	%p40, %rs13, 0;
	mul.wide.s32 	%rd32, %r99, 4;
	add.s64 	%rd12, %rd1, %rd32;
	@%p40 bra 	$L__BB1_51;
	add.s32 	%r100, %r127, %r41;
	mul.wide.s32 	%rd33, %r100, 4;
	add.s64 	%rd34, %rd1, %rd33;
	ld.global.u32 	%r57, [%rd34];
	setp.eq.s32 	%p41, %r57, 0;
	@%p41 bra 	$L__BB1_51;
	ld.global.u32 	%r58, [%rd7];
	setp.eq.s32 	%p42, %r58, 2147483647;
	@%p42 bra 	$L__BB1_51;
	add.s32 	%r59, %r57, %r58;
	ld.global.u32 	%r101, [%rd12];
	setp.ge.s32 	%p43, %r59, %r101;
	@%p43 bra 	$L__BB1_51;
	st.global.u32 	[%rd12], %r59;
$L__BB1_51:
	setp.eq.s32 	%p44, %r2, 1;
	@%p44 bra 	$L__BB1_63;
	ld.global.u8 	%rs14, [%rd11+1];
	setp.ne.s16 	%p45, %rs14, 0;
	cvt.s64.s32 	%rd35, %r41;
	cvt.u64.u32 	%rd36, %r127;
	add.s64 	%rd37, %rd36, %rd35;
	shl.b64 	%rd38, %rd37, 2;
	add.s64 	%rd13, %rd1, %rd38;
	@%p45 bra 	$L__BB1_57;
	ld.global.u32 	%r60, [%rd13+4];
	setp.eq.s32 	%p46, %r60, 0;
	@%p46 bra 	$L__BB1_57;
	ld.global.u32 	%r61, [%rd7];
	setp.eq.s32 	%p47, %r61, 2147483647;
	@%p47 bra 	$L__BB1_57;
	add.s32 	%r62, %r60, %r61;
	ld.global.u32 	%r102, [%rd12+4];
	setp.ge.s32 	%p48, %r62, %r102;
	@%p48 bra 	$L__BB1_57;
	st.global.u32 	[%rd12+4], %r62;
$L__BB1_57:
	setp.eq.s32 	%p49, %r2, 2;
	@%p49 bra 	$L__BB1_63;
	ld.global.u8 	%rs15, [%rd11+2];
	setp.ne.s16 	%p50, %rs15, 0;
	@%p50 bra 	$L__BB1_63;
	ld.global.u32 	%r63, [%rd13+8];
	setp.eq.s32 	%p51, %r63, 0;
	@%p51 bra 	$L__BB1_63;
	ld.global.u32 	%r64, [%rd7];
	setp.eq.s32 	%p52, %r64, 2147483647;
	@%p52 bra 	$L__BB1_63;
	add.s32 	%r65, %r63, %r64;
	ld.global.u32 	%r103, [%rd12+8];
	setp.ge.s32 	%p53, %r65, %r103;
	@%p53 bra 	$L__BB1_63;
	st.global.u32 	[%rd12+8], %r65;
$L__BB1_63:
	add.s32 	%r105, %r6, 1;
	setp.ne.s32 	%p54, %r6, %r4;
	@%p54 bra 	$L__BB1_2;
$L__BB1_64:
	ret;

}


// ===== COMPILED SASS (sm_100) =====

	.target	sm_100

	.elftype	@"ET_EXEC"


//--------------------- .note.nv.tkinfo           --------------------------
	.section	.note.nv.tkinfo,"",@"SHT_NOTE"
	.sectionflags	@"SHF_NOTE_NV_TKINFO"
	.tkinfo
        /*0018*/ 	.word	0x00000002
        /*0030*/ 	.string	""
        /*0030*/ 	.string	"ptxas"
        /*0030*/ 	.string	"Cuda compilation tools, release 13.0, V13.0.88"
        /*0030*/ 	.string	"Build cuda_13.0.r13.0/compiler.36424714_0"
        /*0030*/ 	.string	"-arch sm_100 -m 64 "



//--------------------- .note.nv.cuinfo           --------------------------
	.section	.note.nv.cuinfo,"",@"SHT_NOTE"
	.sectionflags	@"SHF_NOTE_NV_CUINFO"
        /*0018*/ 	.short	0x0002
        /*001a*/ 	.short	0x0064
        /*001c*/ 	.short	0x0082
	.zero		2


//--------------------- .nv.info                  --------------------------
	.section	.nv.info,"",@"SHT_CUDA_INFO"
	.align	4


	//----- nvinfo : EIATTR_REGCOUNT
	.align		4
        /*0000*/ 	.byte	0x04, 0x2f
        /*0002*/ 	.short	(.L_1 - .L_0)
	.align		4
.L_0:
        /*0004*/ 	.word	index@(_Z17initializeVisitedPb)
        /*0008*/ 	.word	0x00000006


	//----- nvinfo : EIATTR_FRAME_SIZE
	.align		4
.L_1:
        /*000c*/ 	.byte	0x04, 0x11
        /*000e*/ 	.short	(.L_3 - .L_2)
	.align		4
.L_2:
        /*0010*/ 	.word	index@(_Z17initializeVisitedPb)
        /*0014*/ 	.word	0x00000000


	//----- nvinfo : EIATTR_REGCOUNT
	.align		4
.L_3:
        /*0018*/ 	.byte	0x04, 0x2f
        /*001a*/ 	.short	(.L_5 - .L_4)
	.align		4
.L_4:
        /*001c*/ 	.word	index@(_Z8dijkstraPiPbi)
        /*0020*/ 	.word	0x0000001a


	//----- nvinfo : EIATTR_FRAME_SIZE
	.align		4
.L_5:
        /*0024*/ 	.byte	0x04, 0x11
        /*0026*/ 	.short	(.L_7 - .L_6)
	.align		4
.L_6:
        /*0028*/ 	.word	index@(_Z8dijkstraPiPbi)
        /*002c*/ 	.word	0x00000000


	//----- nvinfo : EIATTR_MIN_STACK_SIZE
	.align		4
.L_7:
        /*0030*/ 	.byte	0x04, 0x12
        /*0032*/ 	.short	(.L_9 - .L_8)
	.align		4
.L_8:
        /*0034*/ 	.word	index@(_Z8dijkstraPiPbi)
        /*0038*/ 	.word	0x00000000


	//----- nvinfo : EIATTR_MIN_STACK_SIZE
	.align		4
.L_9:
        /*003c*/ 	.byte	0x04, 0x12
        /*003e*/ 	.short	(.L_11 - .L_10)
	.align		4
.L_10:
        /*0040*/ 	.word	index@(_Z17initializeVisitedPb)
        /*0044*/ 	.word	0x00000000
.L_11:


//--------------------- .nv.compat                --------------------------
	.section	.nv.compat,"",@"SHT_CUDA_COMPAT_INFO"
	.align	4
        /*0000*/ 	.byte	0x02, 0x09, 0x00, 0x00, 0x02, 0x02, 0x01, 0x00, 0x02, 0x05, 0x05, 0x00, 0x03, 0x07, 0x01, 0x01
        /*0010*/ 	.byte	0x02, 0x03, 0x00, 0x00, 0x02, 0x06, 0x01, 0x00, 0x04, 0x0b, 0x08, 0x00, 0x09, 0x00, 0x00, 0x00
        /*0020*/ 	.byte	0x00, 0x00, 0x00, 0x00


//--------------------- .nv.info._Z8dijkstraPiPbi --------------------------
	.section	.nv.info._Z8dijkstraPiPbi,"",@"SHT_CUDA_INFO"
	.sectionflags	@""
	.align	4


	//----- nvinfo : EIATTR_CUDA_API_VERSION
	.align		4
        /*0000*/ 	.byte	0x04, 0x37
        /*0002*/ 	.short	(.L_13 - .L_12)
.L_12:
        /*0004*/ 	.word	0x00000082


	//----- nvinfo : EIATTR_KPARAM_INFO
	.align		4
.L_13:
        /*0008*/ 	.byte	0x04, 0x17
        /*000a*/ 	.short	(.L_15 - .L_14)
.L_14:
        /*000c*/ 	.word	0x00000000
        /*0010*/ 	.short	0x0002
        /*0012*/ 	.short	0x0010
        /*0014*/ 	.byte	0x00, 0xf0, 0x11, 0x00


	//----- nvinfo : EIATTR_KPARAM_INFO
	.align		4
.L_15:
        /*0018*/ 	.byte	0x04, 0x17
        /*001a*/ 	.short	(.L_17 - .L_16)
.L_16:
        /*001c*/ 	.word	0x00000000
        /*0020*/ 	.short	0x0001
        /*0022*/ 	.short	0x0008
        /*0024*/ 	.byte	0x00, 0xf5, 0x21, 0x00


	//----- nvinfo : EIATTR_KPARAM_INFO
	.align		4
.L_17:
        /*0028*/ 	.byte	0x04, 0x17
        /*002a*/ 	.short	(.L_19 - .L_18)
.L_18:
        /*002c*/ 	.word	0x00000000
        /*0030*/ 	.short	0x0000
        /*0032*/ 	.short	0x0000
        /*0034*/ 	.byte	0x00, 0xf5, 0x21, 0x00


	//----- nvinfo : EIATTR_SPARSE_MMA_MASK
	.align		4
.L_19:
        /*0038*/ 	.byte	0x03, 0x50
        /*003a*/ 	.short	0x0000


	//----- nvinfo : EIATTR_MAXREG_COUNT
	.align		4
        /*003c*/ 	.byte	0x03, 0x1b
        /*003e*/ 	.short	0x00ff


	//----- nvinfo : EIATTR_MERCURY_ISA_VERSION
	.align		4
        /*0040*/ 	.byte	0x03, 0x5f
        /*0042*/ 	.short	0x0101


	//----- nvinfo : EIATTR_VRC_CTA_INIT_COUNT
	.align		4
        /*0044*/ 	.byte	0x02, 0x4a
	.zero		1
	.zero		1


	//----- nvinfo : EIATTR_EXIT_INSTR_OFFSETS
	.align		4
        /*0048*/ 	.byte	0x04, 0x1c
        /*004a*/ 	.short	(.L_21 - .L_20)


	//   ....[0]....
.L_20:
        /*004c*/ 	.word	0x00000030


	//   ....[1]....
        /*0050*/ 	.word	0x00000e90


	//----- nvinfo : EIATTR_CBANK_PARAM_SIZE
	.align		4
.L_21:
        /*0054*/ 	.byte	0x03, 0x19
        /*0056*/ 	.short	0x0014


	//----- nvinfo : EIATTR_PARAM_CBANK
	.align		4
        /*0058*/ 	.byte	0x04, 0x0a
        /*005a*/ 	.short	(.L_23 - .L_22)
	.align		4
.L_22:
        /*005c*/ 	.word	index@(.nv.constant0._Z8dijkstraPiPbi)
        /*0060*/ 	.short	0x0380
        /*0062*/ 	.short	0x0014


	//----- nvinfo : EIATTR_SW_WAR
	.align		4
.L_23:
        /*0064*/ 	.byte	0x04, 0x36
        /*0066*/ 	.short	(.L_25 - .L_24)
.L_24:
        /*0068*/ 	.word	0x00000008
.L_25:


//--------------------- .nv.info._Z17initializeVisitedPb --------------------------
	.section	.nv.info._Z17initializeVisitedPb,"",@"SHT_CUDA_INFO"
	.sectionflags	@""
	.align	4


	//----- nvinfo : EIATTR_CUDA_API_VERSION
	.align		4
        /*0000*/ 	.byte	0x04, 0x37
        /*0002*/ 	.short	(.L_27 - .L_26)
.L_26:
        /*0004*/ 	.word	0x00000082


	//----- nvinfo : EIATTR_KPARAM_INFO
	.align		4
.L_27:
        /*0008*/ 	.byte	0x04, 0x17
        /*000a*/ 	.short	(.L_29 - .L_28)
.L_28:
        /*000c*/ 	.word	0x00000000
        /*0010*/ 	.short	0x0000
        /*0012*/ 	.short	0x0000
        /*0014*/ 	.byte	0x00, 0xf5, 0x21, 0x00


	//----- nvinfo : EIATTR_SPARSE_MMA_MASK
	.align		4
.L_29:
        /*0018*/ 	.byte	0x03, 0x50
        /*001a*/ 	.short	0x0000


	//----- nvinfo : EIATTR_MAXREG_COUNT
	.align		4
        /*001c*/ 	.byte	0x03, 0x1b
        /*001e*/ 	.short	0x00ff


	//----- nvinfo : EIATTR_MERCURY_ISA_VERSION
	.align		4
        /*0020*/ 	.byte	0x03, 0x5f
        /*0022*/ 	.short	0x0101


	//----- nvinfo : EIATTR_VRC_CTA_INIT_COUNT
	.align		4
        /*0024*/ 	.byte	0x02, 0x4a
	.zero		1
	.zero		1


	//----- nvinfo : EIATTR_EXIT_INSTR_OFFSETS
	.align		4
        /*0028*/ 	.byte	0x04, 0x1c
        /*002a*/ 	.short	(.L_31 - .L_30)


	//   ....[0]....
.L_30:
        /*002c*/ 	.word	0x000000a0


	//----- nvinfo : EIATTR_CBANK_PARAM_SIZE
	.align		4
.L_31:
        /*0030*/ 	.byte	0x03, 0x19
        /*0032*/ 	.short	0x0008


	//----- nvinfo : EIATTR_PARAM_CBANK
	.align		4
        /*0034*/ 	.byte	0x04, 0x0a
        /*0036*/ 	.short	(.L_33 - .L_32)
	.align		4
.L_32:
        /*0038*/ 	.word	index@(.nv.constant0._Z17initializeVisitedPb)
        /*003c*/ 	.short	0x0380
        /*003e*/ 	.short	0x0008


	//----- nvinfo : EIATTR_SW_WAR
	.align		4
.L_33:
        /*0040*/ 	.byte	0x04, 0x36
        /*0042*/ 	.short	(.L_35 - .L_34)
.L_34:
        /*0044*/ 	.word	0x00000008
.L_35:


//--------------------- .nv.callgraph             --------------------------
	.section	.nv.callgraph,"",@"SHT_CUDA_CALLGRAPH"
	.align	4
	.sectionentsize	8
	.align		4
        /*0000*/ 	.word	0x00000000
	.align		4
        /*0004*/ 	.word	0xffffffff
	.align		4
        /*0008*/ 	.word	0x00000000
	.align		4
        /*000c*/ 	.word	0xfffffffe
	.align		4
        /*0010*/ 	.word	0x00000000
	.align		4
        /*0014*/ 	.word	0xfffffffd
	.align		4
        /*0018*/ 	.word	0x00000000
	.align		4
        /*001c*/ 	.word	0xfffffffc


//--------------------- .text._Z8dijkstraPiPbi    --------------------------
	.section	.text._Z8dijkstraPiPbi,"ax",@progbits
	.align	128
        .global         _Z8dijkstraPiPbi
        .type           _Z8dijkstraPiPbi,@function
        .size           _Z8dijkstraPiPbi,(.L_x_17 - _Z8dijkstraPiPbi)
        .other          _Z8dijkstraPiPbi,@"STO_CUDA_ENTRY STV_DEFAULT"
_Z8dijkstraPiPbi:
.text._Z8dijkstraPiPbi:
[----:B------:R-:W-:Y:S08]  /*0000*/  LDC R1, c[0x0][0x37c] ;  /* 0x0000df00ff017b82 */ /* 0x000ff00000000800 */
[----:B------:R-:W0:Y:S02]  /*0010*/  LDC R16, c[0x0][0x390] ;  /* 0x0000e400ff107b82 */ /* 0x000e240000000800 */
[----:B0-----:R-:W-:-:S13]  /*0020*/  ISETP.GE.AND P0, PT, R16, 0x2, PT ;  /* 0x000000021000780c */ /* 0x001fda0003f06270 */
[----:B------:R-:W-:Y:S05]  /*0030*/  @!P0 EXIT ;  /* 0x000000000000894d */ /* 0x000fea0003800000 */
[----:B------:R-:W0:Y:S01]  /*0040*/  S2UR UR5, SR_CTAID.X ;  /* 0x00000000000579c3 */ /* 0x000e220000002500 */
[C---:B------:R-:W-:Y:S01]  /*0050*/  LOP3.LUT R20, R16.reuse, 0x3, RZ, 0xc0, !PT ;  /* 0x0000000310147812 */ /* 0x040fe200078ec0ff */
[----:B------:R-:W1:Y:S01]  /*0060*/  LDCU.64 UR6, c[0x0][0x358] ;  /* 0x00006b00ff0677ac */ /* 0x000e620008000a00 */
[C---:B------:R-:W-:Y:S01]  /*0070*/  LOP3.LUT R17, R16.reuse, 0x7ffffffc, RZ, 0xc0, !PT ;  /* 0x7ffffffc10117812 */ /* 0x040fe200078ec0ff */
[----:B------:R-:W-:Y:S01]  /*0080*/  VIADD R16, R16, 0xfffffffe ;  /* 0xfffffffe10107836 */ /* 0x000fe20000000000 */
[----:B------:R-:W-:-:S06]  /*0090*/  UMOV UR4, URZ ;  /* 0x000000ff00047c82 */ /* 0x000fcc0008000000 */
.L_x_14:
[----:B--2---:R-:W2:Y:S01]  /*00a0*/  LDCU UR8, c[0x0][0x390] ;  /* 0x00007200ff0877ac */ /* 0x004ea20008000800 */
[----:B------:R-:W-:Y:S01]  /*00b0*/  ISETP.NE.AND P0, PT, R16, UR4, PT ;  /* 0x0000000410007c0c */ /* 0x000fe2000bf05270 */
[----:B0-----:R-:W-:Y:S01]  /*00c0*/  IMAD.MOV.U32 R6, RZ, RZ, 0x7fffffff ;  /* 0x7fffffffff067424 */ /* 0x001fe200078e00ff */
[----:B------:R-:W-:Y:S01]  /*00d0*/  UIADD3 UR4, UPT, UPT, UR4, 0x1, URZ ;  /* 0x0000000104047890 */ /* 0x000fe2000fffe0ff */
[----:B------:R-:W-:Y:S02]  /*00e0*/  IMAD.MOV.U32 R7, RZ, RZ, RZ ;  /* 0x000000ffff077224 */ /* 0x000fe400078e00ff */
[----:B--2---:R-:W-:-:S05]  /*00f0*/  IMAD.U32 R0, RZ, RZ, UR8 ;  /* 0x00000008ff007e24 */ /* 0x004fca000f8e00ff */
[----:B------:R-:W-:-:S13]  /*0100*/  ISETP.GE.U32.AND P1, PT, R0, 0x4, PT ;  /* 0x000000040000780c */ /* 0x000fda0003f26070 */
[----:B-1----:R-:W-:Y:S05]  /*0110*/  @!P1 BRA `(.L_x_0) ;  /* 0x0000000000a09947 */ /* 0x002fea0003800000 */
[----:B------:R-:W2:Y:S01]  /*0120*/  LDC R0, c[0x0][0x390] ;  /* 0x0000e400ff007b82 */ /* 0x000ea20000000800 */
[----:B------:R-:W-:Y:S02]  /*0130*/  IMAD.MOV.U32 R6, RZ, RZ, 0x7fffffff ;  /* 0x7fffffffff067424 */ /* 0x000fe400078e00ff */
[----:B------:R-:W-:-:S05]  /*0140*/  IMAD.MOV.U32 R12, RZ, RZ, RZ ;  /* 0x000000ffff0c7224 */ /* 0x000fca00078e00ff */
[----:B------:R-:W3:Y:S08]  /*0150*/  LDC.64 R2, c[0x0][0x380] ;  /* 0x0000e000ff027b82 */ /* 0x000ef00000000a00 */
[----:B------:R-:W4:Y:S02]  /*0160*/  LDC.64 R4, c[0x0][0x388] ;  /* 0x0000e200ff047b82 */ /* 0x000f240000000a00 */
.L_x_1:
[----:B0-2---:R-:W-:-:S05]  /*0170*/  IMAD R9, R0, UR5, R12 ;  /* 0x0000000500097c24 */ /* 0x005fca000f8e020c */
[----:B----4-:R-:W-:-:S04]  /*0180*/  IADD3 R10, P1, PT, R9, R4, RZ ;  /* 0x00000004090a7210 */ /* 0x010fc80007f3e0ff */
[----:B------:R-:W-:-:S05]  /*0190*/  LEA.HI.X.SX32 R11, R9, R5, 0x1, P1 ;  /* 0x00000005090b7211 */ /* 0x000fca00008f0eff */
[----:B-1----:R-:W2:Y:S04]  /*01a0*/  LDG.E.U8 R8, desc[UR6][R10.64] ;  /* 0x000000060a087981 */ /* 0x002ea8000c1e1100 */
[----:B------:R-:W4:Y:S04]  /*01b0*/  LDG.E.U8 R7, desc[UR6][R10.64+0x1] ;  /* 0x000001060a077981 */ /* 0x000f28000c1e1100 */
[----:B------:R-:W5:Y:S04]  /*01c0*/  LDG.E.U8 R13, desc[UR6][R10.64+0x2] ;  /* 0x000002060a0d7981 */ /* 0x000f68000c1e1100 */
[----:B------:R-:W5:Y:S01]  /*01d0*/  LDG.E.U8 R14, desc[UR6][R10.64+0x3] ;  /* 0x000003060a0e7981 */ /* 0x000f62000c1e1100 */
[----:B--2---:R-:W-:Y:S01]  /*01e0*/  ISETP.NE.AND P6, PT, R8, RZ, PT ;  /* 0x000000ff0800720c */ /* 0x004fe20003fc5270 */
[----:B---3--:R-:W-:Y:S01]  /*01f0*/  IMAD.WIDE R8, R9, 0x4, R2 ;  /* 0x0000000409087825 */ /* 0x008fe200078e0202 */
[----:B----4-:R-:W-:-:S02]  /*0200*/  ISETP.NE.AND P3, PT, R7, RZ, PT ;  /* 0x000000ff0700720c */ /* 0x010fc40003f65270 */
[----:B-----5:R-:W-:-:S09]  /*0210*/  ISETP.NE.AND P2, PT, R13, RZ, PT ;  /* 0x000000ff0d00720c */ /* 0x020fd20003f45270 */
[----:B------:R-:W2:Y:S01]  /*0220*/  @!P6 LDG.E R7, desc[UR6][R8.64] ;  /* 0x000000060807e981 */ /* 0x000ea2000c1e1900 */
[----:B------:R-:W-:-:S03]  /*0230*/  ISETP.NE.AND P1, PT, R14, RZ, PT ;  /* 0x000000ff0e00720c */ /* 0x000fc60003f25270 */
[----:B------:R-:W3:Y:S04]  /*0240*/  @!P3 LDG.E R13, desc[UR6][R8.64+0x4] ;  /* 0x00000406080db981 */ /* 0x000ee8000c1e1900 */
[----:B------:R-:W4:Y:S06]  /*0250*/  @!P2 LDG.E R15, desc[UR6][R8.64+0x8] ;  /* 0x00000806080fa981 */ /* 0x000f2c000c1e1900 */
[----:B------:R-:W5:Y:S01]  /*0260*/  @!P1 LDG.E R21, desc[UR6][R8.64+0xc] ;  /* 0x00000c0608159981 */ /* 0x000f62000c1e1900 */
[----:B------:R-:W-:-:S02]  /*0270*/  @!P3 VIADD R10, R12, 0x1 ;  /* 0x000000010c0ab836 */ /* 0x000fc40000000000 */
[C---:B------:R-:W-:Y:S02]  /*0280*/  @!P2 VIADD R14, R12.reuse, 0x2 ;  /* 0x000000020c0ea836 */ /* 0x040fe40000000000 */
[----:B------:R-:W-:Y:S01]  /*0290*/  @!P1 VIADD R18, R12, 0x3 ;  /* 0x000000030c129836 */ /* 0x000fe20000000000 */
[----:B--2---:R-:W-:Y:S02]  /*02a0*/  @!P6 ISETP.GT.AND P5, PT, R7, R6, PT ;  /* 0x000000060700e20c */ /* 0x004fe40003fa4270 */
[----:B------:R-:W-:Y:S02]  /*02b0*/  @!P6 VIMNMX R6, PT, PT, R6, R7, PT ;  /* 0x000000070606e248 */ /* 0x000fe40003fe0100 */
[----:B------:R-:W-:Y:S01]  /*02c0*/  @!P6 SEL R19, R19, R12, P5 ;  /* 0x0000000c1313e207 */ /* 0x000fe20002800000 */
[----:B------:R-:W-:Y:S01]  /*02d0*/  VIADD R12, R12, 0x4 ;  /* 0x000000040c0c7836 */ /* 0x000fe20000000000 */
[----:B---3--:R-:W-:Y:S02]  /*02e0*/  @!P3 ISETP.GT.AND P4, PT, R13, R6, PT ;  /* 0x000000060d00b20c */ /* 0x008fe40003f84270 */
[----:B------:R-:W-:-:S02]  /*02f0*/  @!P3 VIMNMX R6, PT, PT, R6, R13, PT ;  /* 0x0000000d0606b248 */ /* 0x000fc40003fe0100 */
[----:B------:R-:W-:Y:S02]  /*0300*/  @!P3 SEL R19, R19, R10, P4 ;  /* 0x0000000a1313b207 */ /* 0x000fe40002000000 */
[----:B------:R-:W-:Y:S02]  /*0310*/  ISETP.NE.AND P4, PT, R12, R17, PT ;  /* 0x000000110c00720c */ /* 0x000fe40003f85270 */
[----:B----4-:R-:W-:Y:S02]  /*0320*/  @!P2 ISETP.GT.AND P5, PT, R15, R6, PT ;  /* 0x000000060f00a20c */ /* 0x010fe40003fa4270 */
[----:B------:R-:W-:Y:S02]  /*0330*/  @!P2 VIMNMX R6, PT, PT, R6, R15, PT ;  /* 0x0000000f0606a248 */ /* 0x000fe40003fe0100 */
[----:B------:R-:W-:Y:S02]  /*0340*/  @!P2 SEL R19, R19, R14, P5 ;  /* 0x0000000e1313a207 */ /* 0x000fe40002800000 */
[----:B-----5:R-:W-:-:S02]  /*0350*/  @!P1 ISETP.GT.AND P3, PT, R21, R6, PT ;  /* 0x000000061500920c */ /* 0x020fc40003f64270 */
[----:B------:R-:W-:Y:S02]  /*0360*/  @!P1 VIMNMX R6, PT, PT, R6, R21, PT ;  /* 0x0000001506069248 */ /* 0x000fe40003fe0100 */
[----:B------:R-:W-:Y:S01]  /*0370*/  @!P1 SEL R19, R19, R18, P3 ;  /* 0x0000001213139207 */ /* 0x000fe20001800000 */
[----:B------:R-:W-:Y:S08]  /*0380*/  @P4 BRA `(.L_x_1) ;  /* 0xfffffffc00784947 */ /* 0x000ff0000383ffff */
[----:B------:R-:W-:-:S07]  /*0390*/  IMAD.MOV.U32 R7, RZ, RZ, R17 ;  /* 0x000000ffff077224 */ /* 0x000fce00078e0011 */
.L_x_0:
[----:B------:R-:W-:-:S13]  /*03a0*/  ISETP.NE.AND P1, PT, R20, RZ, PT ;  /* 0x000000ff1400720c */ /* 0x000fda0003f25270 */
[----:B------:R-:W-:Y:S05]  /*03b0*/  @!P1 BRA `(.L_x_2) ;  /* 0x0000000000849947 */ /* 0x000fea0003800000 */
[----:B------:R-:W2:Y:S01]  /*03c0*/  LDC.64 R2, c[0x0][0x388] ;  /* 0x0000e200ff027b82 */ /* 0x000ea20000000a00 */
[----:B0-----:R-:W-:-:S07]  /*03d0*/  IMAD R9, R0, UR5, R7 ;  /* 0x0000000500097c24 */ /* 0x001fce000f8e0207 */
[----:B------:R-:W0:Y:S01]  /*03e0*/  LDC.64 R4, c[0x0][0x380] ;  /* 0x0000e000ff047b82 */ /* 0x000e220000000a00 */
[----:B--2---:R-:W-:-:S04]  /*03f0*/  IADD3 R2, P1, PT, R9, R2, RZ ;  /* 0x0000000209027210 */ /* 0x004fc80007f3e0ff */
[----:B------:R-:W-:-:S05]  /*0400*/  LEA.HI.X.SX32 R3, R9, R3, 0x1, P1 ;  /* 0x0000000309037211 */ /* 0x000fca00008f0eff */
[----:B-1----:R-:W2:Y:S01]  /*0410*/  LDG.E.U8 R8, desc[UR6][R2.64] ;  /* 0x0000000602087981 */ /* 0x002ea2000c1e1100 */
[----:B0-----:R-:W-:Y:S01]  /*0420*/  IMAD.WIDE R4, R9, 0x4, R4 ;  /* 0x0000000409047825 */ /* 0x001fe200078e0204 */
[----:B------:R-:W-:-:S03]  /*0430*/  ISETP.NE.AND P2, PT, R20, 0x1, PT ;  /* 0x000000011400780c */ /* 0x000fc60003f45270 */
[----:B------:R-:W-:Y:S01]  /*0440*/  IMAD.MOV.U32 R9, RZ, RZ, R6 ;  /* 0x000000ffff097224 */ /* 0x000fe200078e0006 */
[----:B--2---:R-:W-:-:S13]  /*0450*/  ISETP.NE.AND P1, PT, R8, RZ, PT ;  /* 0x000000ff0800720c */ /* 0x004fda0003f25270 */
[----:B------:R-:W-:Y:S05]  /*0460*/  @P1 BRA `(.L_x_3) ;  /* 0x0000000000101947 */ /* 0x000fea0003800000 */
[----:B------:R-:W2:Y:S02]  /*0470*/  LDG.E R6, desc[UR6][R4.64] ;  /* 0x0000000604067981 */ /* 0x000ea4000c1e1900 */
[CC--:B--2---:R-:W-:Y:S02]  /*0480*/  ISETP.GT.AND P1, PT, R6.reuse, R9.reuse, PT ;  /* 0x000000090600720c */ /* 0x0c4fe40003f24270 */
[----:B------:R-:W-:Y:S02]  /*0490*/  VIMNMX R9, PT, PT, R6, R9, PT ;  /* 0x0000000906097248 */ /* 0x000fe40003fe0100 */
[----:B------:R-:W-:-:S09]  /*04a0*/  SEL R19, R19, R7, P1 ;  /* 0x0000000713137207 */ /* 0x000fd20000800000 */
.L_x_3:
[----:B------:R-:W-:Y:S05]  /*04b0*/  @!P2 BRA `(.L_x_2) ;  /* 0x000000000044a947 */ /* 0x000fea0003800000 */
[----:B------:R-:W2:Y:S01]  /*04c0*/  LDG.E.U8 R6, desc[UR6][R2.64+0x1] ;  /* 0x0000010602067981 */ /* 0x000ea2000c1e1100 */
[----:B------:R-:W-:Y:S02]  /*04d0*/  ISETP.NE.AND P2, PT, R20, 0x2, PT ;  /* 0x000000021400780c */ /* 0x000fe40003f45270 */
[----:B--2---:R-:W-:-:S13]  /*04e0*/  ISETP.NE.AND P1, PT, R6, RZ, PT ;  /* 0x000000ff0600720c */ /* 0x004fda0003f25270 */
[----:B------:R-:W-:Y:S05]  /*04f0*/  @P1 BRA `(.L_x_4) ;  /* 0x0000000000141947 */ /* 0x000fea0003800000 */
[----:B------:R-:W2:Y:S01]  /*0500*/  LDG.E R6, desc[UR6][R4.64+0x4] ;  /* 0x0000040604067981 */ /* 0x000ea2000c1e1900 */
[----:B------:R-:W-:Y:S01]  /*0510*/  VIADD R8, R7, 0x1 ;  /* 0x0000000107087836 */ /* 0x000fe20000000000 */
[CC--:B--2---:R-:W-:Y:S02]  /*0520*/  ISETP.GT.AND P1, PT, R6.reuse, R9.reuse, PT ;  /* 0x000000090600720c */ /* 0x0c4fe40003f24270 */
[----:B------:R-:W-:Y:S02]  /*0530*/  VIMNMX R9, PT, PT, R6, R9, PT ;  /* 0x0000000906097248 */ /* 0x000fe40003fe0100 */
[----:B------:R-:W-:-:S09]  /*0540*/  SEL R19, R19, R8, P1 ;  /* 0x0000000813137207 */ /* 0x000fd20000800000 */
.L_x_4:
[----:B------:R-:W-:Y:S05]  /*0550*/  @!P2 BRA `(.L_x_2) ;  /* 0x00000000001ca947 */ /* 0x000fea0003800000 */
[----:B------:R-:W2:Y:S02]  /*0560*/  LDG.E.U8 R2, desc[UR6][R2.64+0x2] ;  /* 0x0000020602027981 */ /* 0x000ea4000c1e1100 */
[----:B--2---:R-:W-:-:S13]  /*0570*/  ISETP.NE.AND P1, PT, R2, RZ, PT ;  /* 0x000000ff0200720c */ /* 0x004fda0003f25270 */
[----:B------:R-:W-:Y:S05]  /*0580*/  @P1 BRA `(.L_x_2) ;  /* 0x0000000000101947 */ /* 0x000fea0003800000 */
[----:B------:R-:W2:Y:S01]  /*0590*/  LDG.E R4, desc[UR6][R4.64+0x8] ;  /* 0x0000080604047981 */ /* 0x000ea2000c1e1900 */
[----:B------:R-:W-:Y:S01]  /*05a0*/  VIADD R2, R7, 0x2 ;  /* 0x0000000207027836 */ /* 0x000fe20000000000 */
[----:B--2---:R-:W-:-:S04]  /*05b0*/  ISETP.GT.AND P1, PT, R4, R9, PT ;  /* 0x000000090400720c */ /* 0x004fc80003f24270 */
[----:B------:R-:W-:-:S09]  /*05c0*/  SEL R19, R19, R2, P1 ;  /* 0x0000000213137207 */ /* 0x000fd20000800000 */
.L_x_2:
[----:B------:R-:W2:Y:S01]  /*05d0*/  LDC.64 R10, c[0x0][0x388] ;  /* 0x0000e200ff0a7b82 */ /* 0x000ea20000000a00 */
[----:B0-----:R-:W-:Y:S02]  /*05e0*/  IMAD R3, R0, UR5, R19 ;  /* 0x0000000500037c24 */ /* 0x001fe4000f8e0213 */
[----:B------:R-:W-:Y:S02]  /*05f0*/  IMAD.MOV.U32 R6, RZ, RZ, 0x1 ;  /* 0x00000001ff067424 */ /* 0x000fe400078e00ff */
[----:B------:R-:W-:Y:S02]  /*0600*/  IMAD R18, R19, R0, RZ ;  /* 0x0000000013127224 */ /* 0x000fe400078e02ff */
[----:B------:R-:W-:Y:S01]  /*0610*/  IMAD.MOV.U32 R7, RZ, RZ, RZ ;  /* 0x000000ffff077224 */ /* 0x000fe200078e00ff */
[----:B------:R-:W0:Y:S01]  /*0620*/  LDC.64 R12, c[0x0][0x380] ;  /* 0x0000e000ff0c7b82 */ /* 0x000e220000000a00 */
[----:B--2---:R-:W-:-:S04]  /*0630*/  IADD3 R4, P1, PT, R3, R10, RZ ;  /* 0x0000000a03047210 */ /* 0x004fc80007f3e0ff */
[C---:B------:R-:W-:Y:S02]  /*0640*/  LEA.HI.X.SX32 R5, R3.reuse, R11, 0x1, P1 ;  /* 0x0000000b03057211 */ /* 0x040fe400008f0eff */
[----:B------:R-:W-:Y:S01]  /*0650*/  ISETP.GE.U32.AND P1, PT, R0, 0x4, PT ;  /* 0x000000040000780c */ /* 0x000fe20003f26070 */
[----:B0-----:R-:W-:Y:S02]  /*0660*/  IMAD.WIDE R2, R3, 0x4, R12 ;  /* 0x0000000403027825 */ /* 0x001fe400078e020c */
[----:B-1----:R0:W-:Y:S10]  /*0670*/  STG.E.U8 desc[UR6][R4.64], R6 ;  /* 0x0000000604007986 */ /* 0x0021f4000c101106 */
[----:B------:R-:W-:Y:S05]  /*0680*/  @!P1 BRA `(.L_x_5) ;  /* 0x00000004001c9947 */ /* 0x000fea0003800000 */
[----:B------:R-:W1:Y:S01]  /*0690*/  LDC R0, c[0x0][0x390] ;  /* 0x0000e400ff007b82 */ /* 0x000e620000000800 */
[----:B------:R-:W-:-:S07]  /*06a0*/  IMAD.MOV.U32 R21, RZ, RZ, RZ ;  /* 0x000000ffff157224 */ /* 0x000fce00078e00ff */
[----:B------:R-:W2:Y:S08]  /*06b0*/  LDC.64 R12, c[0x0][0x380] ;  /* 0x0000e000ff0c7b82 */ /* 0x000eb00000000a00 */
[----:B------:R-:W3:Y:S08]  /*06c0*/  LDC.64 R10, c[0x0][0x388] ;  /* 0x0000e200ff0a7b82 */ /* 0x000ef00000000a00 */
[----:B0-----:R-:W0:Y:S02]  /*06d0*/  LDC.64 R4, c[0x0][0x380] ;  /* 0x0000e000ff047b82 */ /* 0x001e240000000a00 */
.L_x_10:
[----:B012---:R-:W-:-:S05]  /*06e0*/  IMAD R9, R0, UR5, R21 ;  /* 0x0000000500097c24 */ /* 0x007fca000f8e0215 */
[----:B---3--:R-:W-:-:S04]  /*06f0*/  IADD3 R6, P1, PT, R9, R10, RZ ;  /* 0x0000000a09067210 */ /* 0x008fc80007f3e0ff */
[----:B------:R-:W-:-:S05]  /*0700*/  LEA.HI.X.SX32 R7, R9, R11, 0x1, P1 ;  /* 0x0000000b09077211 */ /* 0x000fca00008f0eff */
[----:B------:R-:W3:Y:S02]  /*0710*/  LDG.E.U8 R8, desc[UR6][R6.64] ;  /* 0x0000000606087981 */ /* 0x000ee4000c1e1100 */
[----:B---3--:R-:W-:Y:S01]  /*0720*/  ISETP.NE.AND P1, PT, R8, RZ, PT ;  /* 0x000000ff0800720c */ /* 0x008fe20003f25270 */
[----:B--2---:R-:W-:-:S12]  /*0730*/  IMAD.WIDE R8, R9, 0x4, R12 ;  /* 0x0000000409087825 */ /* 0x004fd800078e020c */
[----:B------:R-:W-:Y:S05]  /*0740*/  @P1 BRA `(.L_x_6) ;  /* 0x0000000000301947 */ /* 0x000fea0003800000 */
[----:B------:R-:W-:-:S04]  /*0750*/  IMAD.IADD R15, R18, 0x1, R21 ;  /* 0x00000001120f7824 */ /* 0x000fc800078e0215 */
[----:B------:R-:W-:-:S06]  /*0760*/  IMAD.WIDE R14, R15, 0x4, R12 ;  /* 0x000000040f0e7825 */ /* 0x000fcc00078e020c */
[----:B------:R-:W2:Y:S02]  /*0770*/  LDG.E R14, desc[UR6][R14.64] ;  /* 0x000000060e0e7981 */ /* 0x000ea4000c1e1900 */
[----:B--2---:R-:W-:-:S13]  /*0780*/  ISETP.NE.AND P1, PT, R14, RZ, PT ;  /* 0x000000ff0e00720c */ /* 0x004fda0003f25270 */
[----:B------:R-:W-:Y:S05]  /*0790*/  @!P1 BRA `(.L_x_6) ;  /* 0x00000000001c9947 */ /* 0x000fea0003800000 */
[----:B------:R-:W2:Y:S02]  /*07a0*/  LDG.E R15, desc[UR6][R2.64] ;  /* 0x00000006020f7981 */ /* 0x000ea4000c1e1900 */
[----:B--2---:R-:W-:-:S13]  /*07b0*/  ISETP.NE.AND P1, PT, R15, 0x7fffffff, PT ;  /* 0x7fffffff0f00780c */ /* 0x004fda0003f25270 */
[----:B------:R-:W-:Y:S05]  /*07c0*/  @!P1 BRA `(.L_x_6) ;  /* 0x0000000000109947 */ /* 0x000fea0003800000 */
[----:B------:R-:W-:Y:S02]  /*07d0*/  IMAD.IADD R15, R14, 0x1, R15 ;  /* 0x000000010e0f7824 */ /* 0x000fe400078e020f */
[----:B------:R-:W2:Y:S03]  /*07e0*/  LDG.E R14, desc[UR6][R8.64] ;  /* 0x00000006080e7981 */ /* 0x000ea6000c1e1900 */
[----:B--2---:R-:W-:-:S13]  /*07f0*/  ISETP.GE.AND P1, PT, R15, R14, PT ;  /* 0x0000000e0f00720c */ /* 0x004fda0003f26270 */
[----:B------:R1:W-:Y:S02]  /*0800*/  @!P1 STG.E desc[UR6][R8.64], R15 ;  /* 0x0000000f08009986 */ /* 0x0003e4000c101906 */
.L_x_6:
[----:B------:R-:W2:Y:S01]  /*0810*/  LDG.E.U8 R14, desc[UR6][R6.64+0x1] ;  /* 0x00000106060e7981 */ /* 0x000ea2000c1e1100 */
[----:B-1----:R-:W-:-:S04]  /*0820*/  IADD3 R15, P2, PT, R18, R21, RZ ;  /* 0x00000015120f7210 */ /* 0x002fc80007f5e0ff */
[----:B------:R-:W-:Y:S02]  /*0830*/  LEA.HI.X.SX32 R22, R18, RZ, 0x1, P2 ;  /* 0x000000ff12167211 */ /* 0x000fe400010f0eff */
[----:B--2---:R-:W-:Y:S02]  /*0840*/  ISETP.NE.AND P1, PT, R14, RZ, PT ;  /* 0x000000ff0e00720c */ /* 0x004fe40003f25270 */
[----:B0-----:R-:W-:-:S04]  /*0850*/  LEA R14, P2, R15, R4, 0x2 ;  /* 0x000000040f0e7211 */ /* 0x001fc800078410ff */
[----:B------:R-:W-:-:S07]  /*0860*/  LEA.HI.X R15, R15, R5, R22, 0x2, P2 ;  /* 0x000000050f0f7211 */ /* 0x000fce00010f1416 */
[----:B------:R-:W-:Y:S05]  /*0870*/  @P1 BRA `(.L_x_7) ;  /* 0x0000000000281947 */ /* 0x000fea0003800000 */
        /* <DEDUP_REMOVED lines=10> */
.L_x_7:
[----:B------:R-:W2:Y:S02]  /*0920*/  LDG.E.U8 R22, desc[UR6][R6.64+0x2] ;  /* 0x0000020606167981 */ /* 0x000ea4000c1e1100 */
[----:B--2---:R-:W-:-:S13]  /*0930*/  ISETP.NE.AND P1, PT, R22, RZ, PT ;  /* 0x000000ff1600720c */ /* 0x004fda0003f25270 */
[----:B------:R-:W-:Y:S05]  /*0940*/  @P1 BRA `(.L_x_8) ;  /* 0x0000000000281947 */ /* 0x000fea0003800000 */
[----:B------:R-:W2:Y:S02]  /*0950*/  LDG.E R22, desc[UR6][R14.64+0x8] ;  /* 0x000008060e167981 */ /* 0x000ea4000c1e1900 */
[----:B--2---:R-:W-:-:S13]  /*0960*/  ISETP.NE.AND P1, PT, R22, RZ, PT ;  /* 0x000000ff1600720c */ /* 0x004fda0003f25270 */
[----:B------:R-:W-:Y:S05]  /*0970*/  @!P1 BRA `(.L_x_8) ;  /* 0x00000000001c9947 */ /* 0x000fea0003800000 */
[----:B0-----:R-:W2:Y:S02]  /*0980*/  LDG.E R23, desc[UR6][R2.64] ;  /* 0x0000000602177981 */ /* 0x001ea4000c1e1900 */
[----:B--2---:R-:W-:-:S13]  /*0990*/  ISETP.NE.AND P1, PT, R23, 0x7fffffff, PT ;  /* 0x7fffffff1700780c */ /* 0x004fda0003f25270 */
[----:B------:R-:W-:Y:S05]  /*09a0*/  @!P1 BRA `(.L_x_8) ;  /* 0x0000000000109947 */ /* 0x000fea0003800000 */
[----:B------:R-:W-:Y:S02]  /*09b0*/  IMAD.IADD R23, R22, 0x1, R23 ;  /* 0x0000000116177824 */ /* 0x000fe400078e0217 */
[----:B------:R-:W2:Y:S03]  /*09c0*/  LDG.E R22, desc[UR6][R8.64+0x8] ;  /* 0x0000080608167981 */ /* 0x000ea6000c1e1900 */
[----:B--2---:R-:W-:-:S13]  /*09d0*/  ISETP.GE.AND P1, PT, R23, R22, PT ;  /* 0x000000161700720c */ /* 0x004fda0003f26270 */
[----:B------:R1:W-:Y:S02]  /*09e0*/  @!P1 STG.E desc[UR6][R8.64+0x8], R23 ;  /* 0x0000081708009986 */ /* 0x0003e4000c101906 */
.L_x_8:
[----:B------:R-:W2:Y:S02]  /*09f0*/  LDG.E.U8 R6, desc[UR6][R6.64+0x3] ;  /* 0x0000030606067981 */ /* 0x000ea4000c1e1100 */
[----:B--2---:R-:W-:-:S13]  /*0a00*/  ISETP.NE.AND P1, PT, R6, RZ, PT ;  /* 0x000000ff0600720c */ /* 0x004fda0003f25270 */
[----:B------:R-:W-:Y:S05]  /*0a10*/  @P1 BRA `(.L_x_9) ;  /* 0x0000000000281947 */ /* 0x000fea0003800000 */
[----:B------:R-:W2:Y:S02]  /*0a20*/  LDG.E R14, desc[UR6][R14.64+0xc] ;  /* 0x00000c060e0e7981 */ /* 0x000ea4000c1e1900 */
[----:B--2---:R-:W-:-:S13]  /*0a30*/  ISETP.NE.AND P1, PT, R14, RZ, PT ;  /* 0x000000ff0e00720c */ /* 0x004fda0003f25270 */
[----:B------:R-:W-:Y:S05]  /*0a40*/  @!P1 BRA `(.L_x_9) ;  /* 0x00000000001c9947 */ /* 0x000fea0003800000 */
[----:B------:R-:W2:Y:S02]  /*0a50*/  LDG.E R7, desc[UR6][R2.64] ;  /* 0x0000000602077981 */ /* 0x000ea4000c1e1900 */
[----:B--2---:R-:W-:-:S13]  /*0a60*/  ISETP.NE.AND P1, PT, R7, 0x7fffffff, PT ;  /* 0x7fffffff0700780c */ /* 0x004fda0003f25270 */
[----:B------:R-:W-:Y:S05]  /*0a70*/  @!P1 BRA `(.L_x_9) ;  /* 0x0000000000109947 */ /* 0x000fea0003800000 */
[----:B------:R-:W2:Y:S01]  /*0a80*/  LDG.E R6, desc[UR6][R8.64+0xc] ;  /* 0x00000c0608067981 */ /* 0x000ea2000c1e1900 */
[----:B------:R-:W-:-:S05]  /*0a90*/  IMAD.IADD R7, R14, 0x1, R7 ;  /* 0x000000010e077824 */ /* 0x000fca00078e0207 */
[----:B--2---:R-:W-:-:S13]  /*0aa0*/  ISETP.GE.AND P1, PT, R7, R6, PT ;  /* 0x000000060700720c */ /* 0x004fda0003f26270 */
[----:B------:R2:W-:Y:S02]  /*0ab0*/  @!P1 STG.E desc[UR6][R8.64+0xc], R7 ;  /* 0x00000c0708009986 */ /* 0x0005e4000c101906 */
.L_x_9:
[----:B------:R-:W-:-:S05]  /*0ac0*/  VIADD R21, R21, 0x4 ;  /* 0x0000000415157836 */ /* 0x000fca0000000000 */
[----:B------:R-:W-:-:S13]  /*0ad0*/  ISETP.NE.AND P1, PT, R21, R17, PT ;  /* 0x000000111500720c */ /* 0x000fda0003f25270 */
[----:B------:R-:W-:Y:S05]  /*0ae0*/  @P1 BRA `(.L_x_10) ;  /* 0xfffffff800fc1947 */ /* 0x000fea000383ffff */
[----:B--2---:R-:W-:-:S07]  /*0af0*/  IMAD.MOV.U32 R7, RZ, RZ, R17 ;  /* 0x000000ffff077224 */ /* 0x004fce00078e0011 */
.L_x_5:
[----:B------:R-:W-:-:S13]  /*0b00*/  ISETP.NE.AND P1, PT, R20, RZ, PT ;  /* 0x000000ff1400720c */ /* 0x000fda0003f25270 */
[----:B------:R-:W-:Y:S05]  /*0b10*/  @!P1 BRA `(.L_x_11) ;  /* 0x0000000000d89947 */ /* 0x000fea0003800000 */
[----:B0-----:R-:W-:-:S05]  /*0b20*/  IMAD R5, R0, UR5, R7 ;  /* 0x0000000500057c24 */ /* 0x001fca000f8e0207 */
[----:B------:R-:W-:-:S04]  /*0b30*/  IADD3 R10, P1, PT, R5, R10, RZ ;  /* 0x0000000a050a7210 */ /* 0x000fc80007f3e0ff */
[----:B------:R-:W-:-:S05]  /*0b40*/  LEA.HI.X.SX32 R11, R5, R11, 0x1, P1 ;  /* 0x0000000b050b7211 */ /* 0x000fca00008f0eff */
[----:B------:R-:W2:Y:S01]  /*0b50*/  LDG.E.U8 R0, desc[UR6][R10.64] ;  /* 0x000000060a007981 */ /* 0x000ea2000c1e1100 */
[----:B------:R-:W-:Y:S01]  /*0b60*/  IMAD.WIDE R4, R5, 0x4, R12 ;  /* 0x0000000405047825 */ /* 0x000fe200078e020c */
[----:B--2---:R-:W-:-:S13]  /*0b70*/  ISETP.NE.AND P1, PT, R0, RZ, PT ;  /* 0x000000ff0000720c */ /* 0x004fda0003f25270 */
[----:B------:R-:W-:Y:S05]  /*0b80*/  @P1 BRA `(.L_x_12) ;  /* 0x0000000000301947 */ /* 0x000fea0003800000 */
[----:B-1----:R-:W-:-:S04]  /*0b90*/  IMAD.IADD R9, R18, 0x1, R7 ;  /* 0x0000000112097824 */ /* 0x002fc800078e0207 */
[----:B------:R-:W-:-:S06]  /*0ba0*/  IMAD.WIDE R12, R9, 0x4, R12 ;  /* 0x00000004090c7825 */ /* 0x000fcc00078e020c */
        /* <DEDUP_REMOVED lines=10> */
.L_x_12:
[----:B------:R-:W-:-:S13]  /*0c50*/  ISETP.NE.AND P1, PT, R20, 0x1, PT ;  /* 0x000000011400780c */ /* 0x000fda0003f25270 */
[----:B------:R-:W-:Y:S05]  /*0c60*/  @!P1 BRA `(.L_x_11) ;  /* 0x0000000000849947 */ /* 0x000fea0003800000 */
[----:B------:R-:W2:Y:S01]  /*0c70*/  LDG.E.U8 R12, desc[UR6][R10.64+0x1] ;  /* 0x000001060a0c7981 */ /* 0x000ea2000c1e1100 */
[----:B01----:R-:W0:Y:S01]  /*0c80*/  LDC.64 R8, c[0x0][0x380] ;  /* 0x0000e000ff087b82 */ /* 0x003e220000000a00 */
[----:B------:R-:W-:-:S04]  /*0c90*/  IADD3 R0, P1, PT, R18, R7, RZ ;  /* 0x0000000712007210 */ /* 0x000fc80007f3e0ff */
[----:B------:R-:W-:Y:S02]  /*0ca0*/  LEA.HI.X.SX32 R18, R18, RZ, 0x1, P1 ;  /* 0x000000ff12127211 */ /* 0x000fe400008f0eff */
[----:B0-----:R-:W-:-:S04]  /*0cb0*/  LEA R6, P2, R0, R8, 0x2 ;  /* 0x0000000800067211 */ /* 0x001fc800078410ff */
[----:B------:R-:W-:Y:S02]  /*0cc0*/  LEA.HI.X R7, R0, R9, R18, 0x2, P2 ;  /* 0x0000000900077211 */ /* 0x000fe400010f1412 */
        /* <DEDUP_REMOVED lines=12> */
.L_x_13:
[----:B------:R-:W-:-:S13]  /*0d90*/  ISETP.NE.AND P1, PT, R20, 0x2, PT ;  /* 0x000000021400780c */ /* 0x000fda0003f25270 */
[----:B------:R-:W-:Y:S05]  /*0da0*/  @!P1 BRA `(.L_x_11) ;  /* 0x0000000000349947 */ /* 0x000fea0003800000 */
        /* <DEDUP_REMOVED lines=13> */
.L_x_11:
[----:B------:R-:W-:Y:S05]  /*0e80*/  @P0 BRA `(.L_x_14) ;  /* 0xfffffff000840947 */ /* 0x000fea000383ffff */
[----:B------:R-:W-:Y:S05]  /*0e90*/  EXIT ;  /* 0x000000000000794d */ /* 0x000fea0003800000 */
.L_x_15:
[----:B------:R-:W-:-:S00]  /*0ea0*/  BRA `(.L_x_15) ;  /* 0xfffffffc00fc7947 */ /* 0x000fc0000383ffff */
[----:B------:R-:W-:-:S00]  /*0eb0*/  NOP ;  /* 0x0000000000007918 */ /* 0x000fc00000000000 */
        /* <DEDUP_REMOVED lines=12> */
.L_x_17:


//--------------------- .text._Z17initializeVisitedPb --------------------------
	.section	.text._Z17initializeVisitedPb,"ax",@progbits
	.align	128
        .global         _Z17initializeVisitedPb
        .type           _Z17initializeVisitedPb,@function
        .size           _Z17initializeVisitedPb,(.L_x_18 - _Z17initializeVisitedPb)
        .other          _Z17initializeVisitedPb,@"STO_CUDA_ENTRY STV_DEFAULT"
_Z17initializeVisitedPb:
.text._Z17initializeVisitedPb:
[----:B------:R-:W-:Y:S01]  /*0000*/  LDC R1, c[0x0][0x37c] ;  /* 0x0000df00ff017b82 */ /* 0x000fe20000000800 */
[----:B------:R-:W0:Y:S07]  /*0010*/  S2R R3, SR_TID.X ;  /* 0x0000000000037919 */ /* 0x000e2e0000002100 */
[----:B------:R-:W0:Y:S01]  /*0020*/  S2UR UR6, SR_CTAID.X ;  /* 0x00000000000679c3 */ /* 0x000e220000002500 */
[----:B------:R-:W1:Y:S01]  /*0030*/  LDCU.64 UR8, c[0x0][0x380] ;  /* 0x00007000ff0877ac */ /* 0x000e620008000a00 */
[----:B------:R-:W2:Y:S06]  /*0040*/  LDCU.64 UR4, c[0x0][0x358] ;  /* 0x00006b00ff0477ac */ /* 0x000eac0008000a00 */
[----:B------:R-:W0:Y:S02]  /*0050*/  LDC R2, c[0x0][0x360] ;  /* 0x0000d800ff027b82 */ /* 0x000e240000000800 */
[----:B0-----:R-:W-:-:S05]  /*0060*/  IMAD R2, R2, UR6, R3 ;  /* 0x0000000602027c24 */ /* 0x001fca000f8e0203 */
[----:B-1----:R-:W-:-:S04]  /*0070*/  IADD3 R2, P0, PT, R2, UR8, RZ ;  /* 0x0000000802027c10 */ /* 0x002fc8000ff1e0ff */
[----:B------:R-:W-:-:S05]  /*0080*/  IADD3.X R3, PT, PT, RZ, UR9, RZ, P0, !PT ;  /* 0x00000009ff037c10 */ /* 0x000fca00087fe4ff */
[----:B--2---:R-:W-:Y:S01]  /*0090*/  STG.E.U8 desc[UR4][R2.64], RZ ;  /* 0x000000ff02007986 */ /* 0x004fe2000c101104 */
[----:B------:R-:W-:Y:S05]  /*00a0*/  EXIT ;  /* 0x000000000000794d */ /* 0x000fea0003800000 */
.L_x_16:
        /* <DEDUP_REMOVED lines=13> */
.L_x_18:


//--------------------- .nv.shared.reserved.0     --------------------------
	.section	.nv.shared.reserved.0,"aw",@nobits
	.weak		__nv_reservedSMEM_offset_0_alias
	.size		__nv_reservedSMEM_offset_0_alias, 0, 64
	.other		__nv_reservedSMEM_offset_0_alias,@"STO_CUDA_RESERVED_SHARED STV_DEFAULT"
__nv_reservedSMEM_offset_0_alias:
	.zero		0
	.zero		64


//--------------------- .nv.constant0._Z8dijkstraPiPbi --------------------------
	.section	.nv.constant0._Z8dijkstraPiPbi,"a",@progbits
	.sectionflags	@""
	.align	4
.nv.constant0._Z8dijkstraPiPbi:
	.zero		916


//--------------------- .nv.constant0._Z17initializeVisitedPb --------------------------
	.section	.nv.constant0._Z17initializeVisitedPb,"a",@progbits
	.sectionflags	@""
	.align	4
.nv.constant0._Z17initializeVisitedPb:
	.zero		904


//--------------------- SYMBOLS --------------------------

	.type		.nv.reservedSmem.offset0,@object
	.size		.nv.reservedSmem.offset0,0x4
